//
// Generated by NVIDIA NVVM Compiler
//
// Compiler Build ID: CL-36424714
// Cuda compilation tools, release 13.0, V13.0.88
// Based on NVVM 20.0.0
//

.version 9.0
.target sm_100
.address_size 64

	// .globl	_Z15matrixMulKernelPfS_S_iii
// _ZZ21matrixMulSharedKernelPfS_S_iiiE2As has been demoted
// _ZZ21matrixMulSharedKernelPfS_S_iiiE2Bs has been demoted

.visible .entry _Z15matrixMulKernelPfS_S_iii(
	.param .u64 .ptr .align 1 _Z15matrixMulKernelPfS_S_iii_param_0,
	.param .u64 .ptr .align 1 _Z15matrixMulKernelPfS_S_iii_param_1,
	.param .u64 .ptr .align 1 _Z15matrixMulKernelPfS_S_iii_param_2,
	.param .u32 _Z15matrixMulKernelPfS_S_iii_param_3,
	.param .u32 _Z15matrixMulKernelPfS_S_iii_param_4,
	.param .u32 _Z15matrixMulKernelPfS_S_iii_param_5
)
{
	.reg .pred 	%p<13>;
	.reg .b32 	%r<41>;
	.reg .b32 	%f<68>;
	.reg .b64 	%rd<53>;

	ld.param.u64 	%rd7, [_Z15matrixMulKernelPfS_S_iii_param_0];
	ld.param.u64 	%rd8, [_Z15matrixMulKernelPfS_S_iii_param_1];
	ld.param.u64 	%rd6, [_Z15matrixMulKernelPfS_S_iii_param_2];
	ld.param.u32 	%r20, [_Z15matrixMulKernelPfS_S_iii_param_3];
	ld.param.u32 	%r18, [_Z15matrixMulKernelPfS_S_iii_param_4];
	ld.param.u32 	%r19, [_Z15matrixMulKernelPfS_S_iii_param_5];
	cvta.to.global.u64 	%rd1, %rd8;
	cvta.to.global.u64 	%rd2, %rd7;
	mov.u32 	%r21, %ctaid.y;
	mov.u32 	%r22, %ntid.y;
	mov.u32 	%r23, %tid.y;
	mad.lo.s32 	%r1, %r21, %r22, %r23;
	mov.u32 	%r24, %ctaid.x;
	mov.u32 	%r25, %ntid.x;
	mov.u32 	%r26, %tid.x;
	mad.lo.s32 	%r2, %r24, %r25, %r26;
	setp.ge.s32 	%p1, %r1, %r20;
	setp.ge.s32 	%p2, %r2, %r18;
	or.pred  	%p3, %p1, %p2;
	@%p3 bra 	$L__BB0_14;
	setp.lt.s32 	%p4, %r19, 1;
	mov.f32 	%f67, 0f00000000;
	@%p4 bra 	$L__BB0_13;
	mul.lo.s32 	%r3, %r19, %r1;
	and.b32  	%r4, %r19, 7;
	setp.lt.u32 	%p5, %r19, 8;
	mov.f32 	%f67, 0f00000000;
	mov.b32 	%r39, 0;
	@%p5 bra 	$L__BB0_5;
	and.b32  	%r39, %r19, 2147483640;
	neg.s32 	%r37, %r39;
	shl.b32 	%r7, %r18, 3;
	mul.wide.u32 	%rd9, %r3, 4;
	add.s64 	%rd10, %rd9, %rd2;
	add.s64 	%rd52, %rd10, 16;
	mov.f32 	%f67, 0f00000000;
	mul.wide.s32 	%rd13, %r18, 4;
	mov.u32 	%r36, %r2;
$L__BB0_4:
	.pragma "nounroll";
	ld.global.f32 	%f17, [%rd52+-16];
	mul.wide.s32 	%rd11, %r36, 4;
	add.s64 	%rd12, %rd1, %rd11;
	ld.global.f32 	%f18, [%rd12];
	fma.rn.f32 	%f19, %f17, %f18, %f67;
	ld.global.f32 	%f20, [%rd52+-12];
	add.s64 	%rd14, %rd12, %rd13;
	ld.global.f32 	%f21, [%rd14];
	fma.rn.f32 	%f22, %f20, %f21, %f19;
	ld.global.f32 	%f23, [%rd52+-8];
	add.s64 	%rd15, %rd14, %rd13;
	ld.global.f32 	%f24, [%rd15];
	fma.rn.f32 	%f25, %f23, %f24, %f22;
	ld.global.f32 	%f26, [%rd52+-4];
	add.s64 	%rd16, %rd15, %rd13;
	ld.global.f32 	%f27, [%rd16];
	fma.rn.f32 	%f28, %f26, %f27, %f25;
	ld.global.f32 	%f29, [%rd52];
	add.s64 	%rd17, %rd16, %rd13;
	ld.global.f32 	%f30, [%rd17];
	fma.rn.f32 	%f31, %f29, %f30, %f28;
	ld.global.f32 	%f32, [%rd52+4];
	add.s64 	%rd18, %rd17, %rd13;
	ld.global.f32 	%f33, [%rd18];
	fma.rn.f32 	%f34, %f32, %f33, %f31;
	ld.global.f32 	%f35, [%rd52+8];
	add.s64 	%rd19, %rd18, %rd13;
	ld.global.f32 	%f36, [%rd19];
	fma.rn.f32 	%f37, %f35, %f36, %f34;
	ld.global.f32 	%f38, [%rd52+12];
	add.s64 	%rd20, %rd19, %rd13;
	ld.global.f32 	%f39, [%rd20];
	fma.rn.f32 	%f67, %f38, %f39, %f37;
	add.s32 	%r37, %r37, 8;
	add.s32 	%r36, %r36, %r7;
	add.s64 	%rd52, %rd52, 32;
	setp.ne.s32 	%p6, %r37, 0;
	@%p6 bra 	$L__BB0_4;
$L__BB0_5:
	setp.eq.s32 	%p7, %r4, 0;
	@%p7 bra 	$L__BB0_13;
	and.b32  	%r13, %r19, 3;
	setp.lt.u32 	%p8, %r4, 4;
	@%p8 bra 	$L__BB0_8;
	add.s32 	%r28, %r39, %r3;
	mul.wide.u32 	%rd21, %r28, 4;
	add.s64 	%rd22, %rd2, %rd21;
	ld.global.f32 	%f41, [%rd22];
	mad.lo.s32 	%r29, %r39, %r18, %r2;
	mul.wide.s32 	%rd23, %r29, 4;
	add.s64 	%rd24, %rd1, %rd23;
	ld.global.f32 	%f42, [%rd24];
	fma.rn.f32 	%f43, %f41, %f42, %f67;
	cvt.u64.u32 	%rd25, %r3;
	cvt.u64.u32 	%rd26, %r39;
	add.s64 	%rd27, %rd26, %rd25;
	shl.b64 	%rd28, %rd27, 2;
	add.s64 	%rd29, %rd2, %rd28;
	ld.global.f32 	%f44, [%rd29+4];
	mul.wide.s32 	%rd30, %r18, 4;
	add.s64 	%rd31, %rd24, %rd30;
	ld.global.f32 	%f45, [%rd31];
	fma.rn.f32 	%f46, %f44, %f45, %f43;
	ld.global.f32 	%f47, [%rd29+8];
	add.s64 	%rd32, %rd31, %rd30;
	ld.global.f32 	%f48, [%rd32];
	fma.rn.f32 	%f49, %f47, %f48, %f46;
	ld.global.f32 	%f50, [%rd29+12];
	add.s64 	%rd33, %rd32, %rd30;
	ld.global.f32 	%f51, [%rd33];
	fma.rn.f32 	%f67, %f50, %f51, %f49;
	add.s32 	%r39, %r39, 4;
$L__BB0_8:
	setp.eq.s32 	%p9, %r13, 0;
	@%p9 bra 	$L__BB0_13;
	setp.eq.s32 	%p10, %r13, 1;
	@%p10 bra 	$L__BB0_11;
	add.s32 	%r30, %r39, %r3;
	mul.wide.u32 	%rd34, %r30, 4;
	add.s64 	%rd35, %rd2, %rd34;
	ld.global.f32 	%f53, [%rd35];
	mad.lo.s32 	%r31, %r39, %r18, %r2;
	mul.wide.s32 	%rd36, %r31, 4;
	add.s64 	%rd37, %rd1, %rd36;
	ld.global.f32 	%f54, [%rd37];
	fma.rn.f32 	%f55, %f53, %f54, %f67;
	cvt.u64.u32 	%rd38, %r3;
	cvt.u64.u32 	%rd39, %r39;
	add.s64 	%rd40, %rd39, %rd38;
	shl.b64 	%rd41, %rd40, 2;
	add.s64 	%rd42, %rd2, %rd41;
	ld.global.f32 	%f56, [%rd42+4];
	mul.wide.s32 	%rd43, %r18, 4;
	add.s64 	%rd44, %rd37, %rd43;
	ld.global.f32 	%f57, [%rd44];
	fma.rn.f32 	%f67, %f56, %f57, %f55;
	add.s32 	%r39, %r39, 2;
$L__BB0_11:
	and.b32  	%r32, %r19, 1;
	setp.eq.b32 	%p11, %r32, 1;
	not.pred 	%p12, %p11;
	@%p12 bra 	$L__BB0_13;
	add.s32 	%r33, %r39, %r3;
	mul.wide.u32 	%rd45, %r33, 4;
	add.s64 	%rd46, %rd2, %rd45;
	ld.global.f32 	%f58, [%rd46];
	mad.lo.s32 	%r34, %r39, %r18, %r2;
	mul.wide.s32 	%rd47, %r34, 4;
	add.s64 	%rd48, %rd1, %rd47;
	ld.global.f32 	%f59, [%rd48];
	fma.rn.f32 	%f67, %f58, %f59, %f67;
$L__BB0_13:
	mad.lo.s32 	%r35, %r18, %r1, %r2;
	cvta.to.global.u64 	%rd49, %rd6;
	mul.wide.s32 	%rd50, %r35, 4;
	add.s64 	%rd51, %rd49, %rd50;
	st.global.f32 	[%rd51], %f67;
$L__BB0_14:
	ret;

}
	// .globl	_Z21matrixMulSharedKernelPfS_S_iii
.visible .entry _Z21matrixMulSharedKernelPfS_S_iii(
	.param .u64 .ptr .align 1 _Z21matrixMulSharedKernelPfS_S_iii_param_0,
	.param .u64 .ptr .align 1 _Z21matrixMulSharedKernelPfS_S_iii_param_1,
	.param .u64 .ptr .align 1 _Z21matrixMulSharedKernelPfS_S_iii_param_2,
	.param .u32 _Z21matrixMulSharedKernelPfS_S_iii_param_3,
	.param .u32 _Z21matrixMulSharedKernelPfS_S_iii_param_4,
	.param .u32 _Z21matrixMulSharedKernelPfS_S_iii_param_5
)
{
	.reg .pred 	%p<12>;
	.reg .b32 	%r<43>;
	.reg .b32 	%f<63>;
	.reg .b64 	%rd<13>;
	// demoted variable
	.shared .align 4 .b8 _ZZ21matrixMulSharedKernelPfS_S_iiiE2As[1024];
	// demoted variable
	.shared .align 4 .b8 _ZZ21matrixMulSharedKernelPfS_S_iiiE2Bs[1024];
	ld.param.u64 	%rd4, [_Z21matrixMulSharedKernelPfS_S_iii_param_0];
	ld.param.u64 	%rd5, [_Z21matrixMulSharedKernelPfS_S_iii_param_1];
	ld.param.u64 	%rd6, [_Z21matrixMulSharedKernelPfS_S_iii_param_2];
	ld.param.u32 	%r24, [_Z21matrixMulSharedKernelPfS_S_iii_param_3];
	ld.param.u32 	%r25, [_Z21matrixMulSharedKernelPfS_S_iii_param_4];
	ld.param.u32 	%r26, [_Z21matrixMulSharedKernelPfS_S_iii_param_5];
	mov.u32 	%r27, %ctaid.x;
	mov.u32 	%r28, %ctaid.y;
	mov.u32 	%r38, %tid.x;
	mov.u32 	%r40, %tid.y;
	shl.b32 	%r29, %r28, 4;
	add.s32 	%r3, %r29, %r40;
	shl.b32 	%r4, %r27, 4;
	add.s32 	%r5, %r4, %r38;
	setp.lt.s32 	%p1, %r26, 1;
	mov.f32 	%f62, 0f00000000;
	@%p1 bra 	$L__BB1_7;
	add.s32 	%r30, %r26, 15;
	shr.u32 	%r31, %r30, 4;
	shl.b32 	%r32, %r40, 6;
	mov.u32 	%r33, _ZZ21matrixMulSharedKernelPfS_S_iiiE2As;
	add.s32 	%r6, %r33, %r32;
	shl.b32 	%r34, %r38, 2;
	add.s32 	%r7, %r6, %r34;
	mov.u32 	%r35, _ZZ21matrixMulSharedKernelPfS_S_iiiE2Bs;
	add.s32 	%r9, %r35, %r34;
	add.s32 	%r8, %r9, %r32;
	neg.s32 	%r42, %r31;
	mad.lo.s32 	%r36, %r40, %r25, %r38;
	add.s32 	%r41, %r36, %r4;
	shl.b32 	%r12, %r25, 4;
	mad.lo.s32 	%r39, %r26, %r3, %r38;
	cvta.to.global.u64 	%rd1, %rd4;
	cvta.to.global.u64 	%rd2, %rd5;
	mov.f32 	%f62, 0f00000000;
$L__BB1_2:
	setp.ge.s32 	%p2, %r3, %r24;
	mul.wide.s32 	%rd7, %r39, 4;
	add.s64 	%rd3, %rd1, %rd7;
	setp.ge.s32 	%p3, %r38, %r26;
	mov.f32 	%f60, 0f00000000;
	or.pred  	%p4, %p2, %p3;
	@%p4 bra 	$L__BB1_4;
	ld.global.f32 	%f60, [%rd3];
$L__BB1_4:
	setp.ge.s32 	%p5, %r5, %r25;
	st.shared.f32 	[%r7], %f60;
	setp.ge.s32 	%p6, %r40, %r26;
	mov.f32 	%f61, 0f00000000;
	or.pred  	%p7, %p6, %p5;
	@%p7 bra 	$L__BB1_6;
	mul.wide.s32 	%rd8, %r41, 4;
	add.s64 	%rd9, %rd2, %rd8;
	ld.global.f32 	%f61, [%rd9];
$L__BB1_6:
	st.shared.f32 	[%r8], %f61;
	bar.sync 	0;
	ld.shared.f32 	%f12, [%r6];
	ld.shared.f32 	%f13, [%r9];
	fma.rn.f32 	%f14, %f12, %f13, %f62;
	ld.shared.f32 	%f15, [%r6+4];
	ld.shared.f32 	%f16, [%r9+64];
	fma.rn.f32 	%f17, %f15, %f16, %f14;
	ld.shared.f32 	%f18, [%r6+8];
	ld.shared.f32 	%f19, [%r9+128];
	fma.rn.f32 	%f20, %f18, %f19, %f17;
	ld.shared.f32 	%f21, [%r6+12];
	ld.shared.f32 	%f22, [%r9+192];
	fma.rn.f32 	%f23, %f21, %f22, %f20;
	ld.shared.f32 	%f24, [%r6+16];
	ld.shared.f32 	%f25, [%r9+256];
	fma.rn.f32 	%f26, %f24, %f25, %f23;
	ld.shared.f32 	%f27, [%r6+20];
	ld.shared.f32 	%f28, [%r9+320];
	fma.rn.f32 	%f29, %f27, %f28, %f26;
	ld.shared.f32 	%f30, [%r6+24];
	ld.shared.f32 	%f31, [%r9+384];
	fma.rn.f32 	%f32, %f30, %f31, %f29;
	ld.shared.f32 	%f33, [%r6+28];
	ld.shared.f32 	%f34, [%r9+448];
	fma.rn.f32 	%f35, %f33, %f34, %f32;
	ld.shared.f32 	%f36, [%r6+32];
	ld.shared.f32 	%f37, [%r9+512];
	fma.rn.f32 	%f38, %f36, %f37, %f35;
	ld.shared.f32 	%f39, [%r6+36];
	ld.shared.f32 	%f40, [%r9+576];
	fma.rn.f32 	%f41, %f39, %f40, %f38;
	ld.shared.f32 	%f42, [%r6+40];
	ld.shared.f32 	%f43, [%r9+640];
	fma.rn.f32 	%f44, %f42, %f43, %f41;
	ld.shared.f32 	%f45, [%r6+44];
	ld.shared.f32 	%f46, [%r9+704];
	fma.rn.f32 	%f47, %f45, %f46, %f44;
	ld.shared.f32 	%f48, [%r6+48];
	ld.shared.f32 	%f49, [%r9+768];
	fma.rn.f32 	%f50, %f48, %f49, %f47;
	ld.shared.f32 	%f51, [%r6+52];
	ld.shared.f32 	%f52, [%r9+832];
	fma.rn.f32 	%f53, %f51, %f52, %f50;
	ld.shared.f32 	%f54, [%r6+56];
	ld.shared.f32 	%f55, [%r9+896];
	fma.rn.f32 	%f56, %f54, %f55, %f53;
	ld.shared.f32 	%f57, [%r6+60];
	ld.shared.f32 	%f58, [%r9+960];
	fma.rn.f32 	%f62, %f57, %f58, %f56;
	bar.sync 	0;
	add.s32 	%r42, %r42, 1;
	setp.ne.s32 	%p8, %r42, 0;
	add.s32 	%r41, %r41, %r12;
	add.s32 	%r40, %r40, 16;
	add.s32 	%r39, %r39, 16;
	add.s32 	%r38, %r38, 16;
	@%p8 bra 	$L__BB1_2;
$L__BB1_7:
	setp.ge.s32 	%p9, %r3, %r24;
	setp.ge.s32 	%p10, %r5, %r25;
	or.pred  	%p11, %p9, %p10;
	@%p11 bra 	$L__BB1_9;
	mad.lo.s32 	%r37, %r25, %r3, %r5;
	cvta.to.global.u64 	%rd10, %rd6;
	mul.wide.u32 	%rd11, %r37, 4;
	add.s64 	%rd12, %rd10, %rd11;
	st.global.f32 	[%rd12], %f62;
$L__BB1_9:
	ret;

}


// ===== COMPILED SASS (sm_100) =====

	.target	sm_100

	.elftype	@"ET_EXEC"


//--------------------- .note.nv.tkinfo           --------------------------
	.section	.note.nv.tkinfo,"",@"SHT_NOTE"
	.sectionflags	@"SHF_NOTE_NV_TKINFO"
	.tkinfo
        /*0018*/ 	.word	0x00000002
        /*0030*/ 	.string	""
        /*0030*/ 	.string	"ptxas"
        /*0030*/ 	.string	"Cuda compilation tools, release 13.0, V13.0.88"
        /*0030*/ 	.string	"Build cuda_13.0.r13.0/compiler.36424714_0"
        /*0030*/ 	.string	"-arch sm_100 -m 64 "



//--------------------- .note.nv.cuinfo           --------------------------
	.section	.note.nv.cuinfo,"",@"SHT_NOTE"
	.sectionflags	@"SHF_NOTE_NV_CUINFO"
        /*0018*/ 	.short	0x0002
        /*001a*/ 	.short	0x0064
        /*001c*/ 	.short	0x0082
	.zero		2


//--------------------- .nv.info                  --------------------------
	.section	.nv.info,"",@"SHT_CUDA_INFO"
	.align	4


	//----- nvinfo : EIATTR_REGCOUNT
	.align		4
        /*0000*/ 	.byte	0x04, 0x2f
        /*0002*/ 	.short	(.L_1 - .L_0)
	.align		4
.L_0:
        /*0004*/ 	.word	index@(_Z15matrixMulKernelPfS_S_iii)
        /*0008*/ 	.word	0x00000020


	//----- nvinfo : EIATTR_FRAME_SIZE
	.align		4
.L_1:
        /*000c*/ 	.byte	0x04, 0x11
        /*000e*/ 	.short	(.L_3 - .L_2)
	.align		4
.L_2:
        /*0010*/ 	.word	index@(_Z15matrixMulKernelPfS_S_iii)
        /*0014*/ 	.word	0x00000000


	//----- nvinfo : EIATTR_REGCOUNT
	.align		4
.L_3:
        /*0018*/ 	.byte	0x04, 0x2f
        /*001a*/ 	.short	(.L_5 - .L_4)
	.align		4
.L_4:
        /*001c*/ 	.word	index@(_Z21matrixMulSharedKernelPfS_S_iii)
        /*0020*/ 	.word	0x00000020


	//----- nvinfo : EIATTR_FRAME_SIZE
	.align		4
.L_5:
        /*0024*/ 	.byte	0x04, 0x11
        /*0026*/ 	.short	(.L_7 - .L_6)
	.align		4
.L_6:
        /*0028*/ 	.word	index@(_Z21matrixMulSharedKernelPfS_S_iii)
        /*002c*/ 	.word	0x00000000


	//----- nvinfo : EIATTR_MIN_STACK_SIZE
	.align		4
.L_7:
        /*0030*/ 	.byte	0x04, 0x12
        /*0032*/ 	.short	(.L_9 - .L_8)
	.align		4
.L_8:
        /*0034*/ 	.word	index@(_Z21matrixMulSharedKernelPfS_S_iii)
        /*0038*/ 	.word	0x00000000


	//----- nvinfo : EIATTR_MIN_STACK_SIZE
	.align		4
.L_9:
        /*003c*/ 	.byte	0x04, 0x12
        /*003e*/ 	.short	(.L_11 - .L_10)
	.align		4
.L_10:
        /*0040*/ 	.word	index@(_Z15matrixMulKernelPfS_S_iii)
        /*0044*/ 	.word	0x00000000
.L_11:


//--------------------- .nv.compat                --------------------------
	.section	.nv.compat,"",@"SHT_CUDA_COMPAT_INFO"
	.align	4
        /*0000*/ 	.byte	0x02, 0x09, 0x00, 0x00, 0x02, 0x02, 0x01, 0x00, 0x02, 0x05, 0x05, 0x00, 0x03, 0x07, 0x01, 0x01
        /*0010*/ 	.byte	0x02, 0x03, 0x00, 0x00, 0x02, 0x06, 0x01, 0x00, 0x04, 0x0b, 0x08, 0x00, 0x09, 0x00, 0x00, 0x00
        /*0020*/ 	.byte	0x00, 0x00, 0x00, 0x00


//--------------------- .nv.info._Z21matrixMulSharedKernelPfS_S_iii --------------------------
	.section	.nv.info._Z21matrixMulSharedKernelPfS_S_iii,"",@"SHT_CUDA_INFO"
	.sectionflags	@""
	.align	4


	//----- nvinfo : EIATTR_CUDA_API_VERSION
	.align		4
        /*0000*/ 	.byte	0x04, 0x37
        /*0002*/ 	.short	(.L_13 - .L_12)
.L_12:
        /*0004*/ 	.word	0x00000082


	//----- nvinfo : EIATTR_KPARAM_INFO
	.align		4
.L_13:
        /*0008*/ 	.byte	0x04, 0x17
        /*000a*/ 	.short	(.L_15 - .L_14)
.L_14:
        /*000c*/ 	.word	0x00000000
        /*0010*/ 	.short	0x0005
        /*0012*/ 	.short	0x0020
        /*0014*/ 	.byte	0x00, 0xf0, 0x11, 0x00


	//----- nvinfo : EIATTR_KPARAM_INFO
	.align		4
.L_15:
        /*0018*/ 	.byte	0x04, 0x17
        /*001a*/ 	.short	(.L_17 - .L_16)
.L_16:
        /*001c*/ 	.word	0x00000000
        /*0020*/ 	.short	0x0004
        /*0022*/ 	.short	0x001c
        /*0024*/ 	.byte	0x00, 0xf0, 0x11, 0x00


	//----- nvinfo : EIATTR_KPARAM_INFO
	.align		4
.L_17:
        /*0028*/ 	.byte	0x04, 0x17
        /*002a*/ 	.short	(.L_19 - .L_18)
.L_18:
        /*002c*/ 	.word	0x00000000
        /*0030*/ 	.short	0x0003
        /*0032*/ 	.short	0x0018
        /*0034*/ 	.byte	0x00, 0xf0, 0x11, 0x00


	//----- nvinfo : EIATTR_KPARAM_INFO
	.align		4
.L_19:
        /*0038*/ 	.byte	0x04, 0x17
        /*003a*/ 	.short	(.L_21 - .L_20)
.L_20:
        /*003c*/ 	.word	0x00000000
        /*0040*/ 	.short	0x0002
        /*0042*/ 	.short	0x0010
        /*0044*/ 	.byte	0x00, 0xf5, 0x21, 0x00


	//----- nvinfo : EIATTR_KPARAM_INFO
	.align		4
.L_21:
        /*0048*/ 	.byte	0x04, 0x17
        /*004a*/ 	.short	(.L_23 - .L_22)
.L_22:
        /*004c*/ 	.word	0x00000000
        /*0050*/ 	.short	0x0001
        /*0052*/ 	.short	0x0008
        /*0054*/ 	.byte	0x00, 0xf5, 0x21, 0x00


	//----- nvinfo : EIATTR_KPARAM_INFO
	.align		4
.L_23:
        /*0058*/ 	.byte	0x04, 0x17
        /*005a*/ 	.short	(.L_25 - .L_24)
.L_24:
        /*005c*/ 	.word	0x00000000
        /*0060*/ 	.short	0x0000
        /*0062*/ 	.short	0x0000
        /*0064*/ 	.byte	0x00, 0xf5, 0x21, 0x00


	//----- nvinfo : EIATTR_SPARSE_MMA_MASK
	.align		4
.L_25:
        /*0068*/ 	.byte	0x03, 0x50
        /*006a*/ 	.short	0x0000


	//----- nvinfo : EIATTR_MAXREG_COUNT
	.align		4
        /*006c*/ 	.byte	0x03, 0x1b
        /*006e*/ 	.short	0x00ff


	//----- nvinfo : EIATTR_NUM_BARRIERS
	.align		4
        /*0070*/ 	.byte	0x02, 0x4c
        /*0072*/ 	.byte	0x01
	.zero		1


	//----- nvinfo : EIATTR_MERCURY_ISA_VERSION
	.align		4
        /*0074*/ 	.byte	0x03, 0x5f
        /*0076*/ 	.short	0x0101


	//----- nvinfo : EIATTR_VRC_CTA_INIT_COUNT
	.align		4
        /*0078*/ 	.byte	0x02, 0x4a
	.zero		1
	.zero		1


	//----- nvinfo : EIATTR_EXIT_INSTR_OFFSETS
	.align		4
        /*007c*/ 	.byte	0x04, 0x1c
        /*007e*/ 	.short	(.L_27 - .L_26)


	//   ....[0]....
.L_26:
        /*0080*/ 	.word	0x000005e0


	//   ....[1]....
        /*0084*/ 	.word	0x00000630


	//----- nvinfo : EIATTR_CBANK_PARAM_SIZE
	.align		4
.L_27:
        /*0088*/ 	.byte	0x03, 0x19
        /*008a*/ 	.short	0x0024


	//----- nvinfo : EIATTR_PARAM_CBANK
	.align		4
        /*008c*/ 	.byte	0x04, 0x0a
        /*008e*/ 	.short	(.L_29 - .L_28)
	.align		4
.L_28:
        /*0090*/ 	.word	index@(.nv.constant0._Z21matrixMulSharedKernelPfS_S_iii)
        /*0094*/ 	.short	0x0380
        /*0096*/ 	.short	0x0024


	//----- nvinfo : EIATTR_SW_WAR
	.align		4
.L_29:
        /*0098*/ 	.byte	0x04, 0x36
        /*009a*/ 	.short	(.L_31 - .L_30)
.L_30:
        /*009c*/ 	.word	0x00000008
.L_31:


//--------------------- .nv.info._Z15matrixMulKernelPfS_S_iii --------------------------
	.section	.nv.info._Z15matrixMulKernelPfS_S_iii,"",@"SHT_CUDA_INFO"
	.sectionflags	@""
	.align	4


	//----- nvinfo : EIATTR_CUDA_API_VERSION
	.align		4
        /*0000*/ 	.byte	0x04, 0x37
        /*0002*/ 	.short	(.L_33 - .L_32)
.L_32:
        /*0004*/ 	.word	0x00000082


	//----- nvinfo : EIATTR_KPARAM_INFO
	.align		4
.L_33:
        /*0008*/ 	.byte	0x04, 0x17
        /*000a*/ 	.short	(.L_35 - .L_34)
.L_34:
        /*000c*/ 	.word	0x00000000
        /*0010*/ 	.short	0x0005
        /*0012*/ 	.short	0x0020
        /*0014*/ 	.byte	0x00, 0xf0, 0x11, 0x00


	//----- nvinfo : EIATTR_KPARAM_INFO
	.align		4
.L_35:
        /*0018*/ 	.byte	0x04, 0x17
        /*001a*/ 	.short	(.L_37 - .L_36)
.L_36:
        /*001c*/ 	.word	0x00000000
        /*0020*/ 	.short	0x0004
        /*0022*/ 	.short	0x001c
        /*0024*/ 	.byte	0x00, 0xf0, 0x11, 0x00


	//----- nvinfo : EIATTR_KPARAM_INFO
	.align		4
.L_37:
        /*0028*/ 	.byte	0x04, 0x17
        /*002a*/ 	.short	(.L_39 - .L_38)
.L_38:
        /*002c*/ 	.word	0x00000000
        /*0030*/ 	.short	0x0003
        /*0032*/ 	.short	0x0018
        /*0034*/ 	.byte	0x00, 0xf0, 0x11, 0x00


	//----- nvinfo : EIATTR_KPARAM_INFO
	.align		4
.L_39:
        /*0038*/ 	.byte	0x04, 0x17
        /*003a*/ 	.short	(.L_41 - .L_40)
.L_40:
        /*003c*/ 	.word	0x00000000
        /*0040*/ 	.short	0x0002
        /*0042*/ 	.short	0x0010
        /*0044*/ 	.byte	0x00, 0xf5, 0x21, 0x00


	//----- nvinfo : EIATTR_KPARAM_INFO
	.align		4
.L_41:
        /*0048*/ 	.byte	0x04, 0x17
        /*004a*/ 	.short	(.L_43 - .L_42)
.L_42:
        /*004c*/ 	.word	0x00000000
        /*0050*/ 	.short	0x0001
        /*0052*/ 	.short	0x0008
        /*0054*/ 	.byte	0x00, 0xf5, 0x21, 0x00


	//----- nvinfo : EIATTR_KPARAM_INFO
	.align		4
.L_43:
        /*0058*/ 	.byte	0x04, 0x17
        /*005a*/ 	.short	(.L_45 - .L_44)
.L_44:
        /*005c*/ 	.word	0x00000000
        /*0060*/ 	.short	0x0000
        /*0062*/ 	.short	0x0000
        /*0064*/ 	.byte	0x00, 0xf5, 0x21, 0x00


	//----- nvinfo : EIATTR_SPARSE_MMA_MASK
	.align		4
.L_45:
        /*0068*/ 	.byte	0x03, 0x50
        /*006a*/ 	.short	0x0000


	//----- nvinfo : EIATTR_MAXREG_COUNT
	.align		4
        /*006c*/ 	.byte	0x03, 0x1b
        /*006e*/ 	.short	0x00ff


	//----- nvinfo : EIATTR_MERCURY_ISA_VERSION
	.align		4
        /*0070*/ 	.byte	0x03, 0x5f
        /*0072*/ 	.short	0x0101


	//----- nvinfo : EIATTR_VRC_CTA_INIT_COUNT
	.align		4
        /*0074*/ 	.byte	0x02, 0x4a
	.zero		1
	.zero		1


	//----- nvinfo : EIATTR_EXIT_INSTR_OFFSETS
	.align		4
        /*0078*/ 	.byte	0x04, 0x1c
        /*007a*/ 	.short	(.L_47 - .L_46)


	//   ....[0]....
.L_46:
        /*007c*/ 	.word	0x000000c0


	//   ....[1]....
        /*0080*/ 	.word	0x000008e0


	//----- nvinfo : EIATTR_CBANK_PARAM_SIZE
	.align		4
.L_47:
        /*0084*/ 	.byte	0x03, 0x19
        /*0086*/ 	.short	0x0024


	//----- nvinfo : EIATTR_PARAM_CBANK
	.align		4
        /*0088*/ 	.byte	0x04, 0x0a
        /*008a*/ 	.short	(.L_49 - .L_48)
	.align		4
.L_48:
        /*008c*/ 	.word	index@(.nv.constant0._Z15matrixMulKernelPfS_S_iii)
        /*0090*/ 	.short	0x0380
        /*0092*/ 	.short	0x0024


	//----- nvinfo : EIATTR_SW_WAR
	.align		4
.L_49:
        /*0094*/ 	.byte	0x04, 0x36
        /*0096*/ 	.short	(.L_51 - .L_50)
.L_50:
        /*0098*/ 	.word	0x00000008
.L_51:


//--------------------- .nv.callgraph             --------------------------
	.section	.nv.callgraph,"",@"SHT_CUDA_CALLGRAPH"
	.align	4
	.sectionentsize	8
	.align		4
        /*0000*/ 	.word	0x00000000
	.align		4
        /*0004*/ 	.word	0xffffffff
	.align		4
        /*0008*/ 	.word	0x00000000
	.align		4
        /*000c*/ 	.word	0xfffffffe
	.align		4
        /*0010*/ 	.word	0x00000000
	.align		4
        /*0014*/ 	.word	0xfffffffd
	.align		4
        /*0018*/ 	.word	0x00000000
	.align		4
        /*001c*/ 	.word	0xfffffffc


//--------------------- .text._Z21matrixMulSharedKernelPfS_S_iii --------------------------
	.section	.text._Z21matrixMulSharedKernelPfS_S_iii,"ax",@progbits
	.align	128
        .global         _Z21matrixMulSharedKernelPfS_S_iii
        .type           _Z21matrixMulSharedKernelPfS_S_iii,@function
        .size           _Z21matrixMulSharedKernelPfS_S_iii,(.L_x_8 - _Z21matrixMulSharedKernelPfS_S_iii)
        .other          _Z21matrixMulSharedKernelPfS_S_iii,@"STO_CUDA_ENTRY STV_DEFAULT"
_Z21matrixMulSharedKernelPfS_S_iii:
.text._Z21matrixMulSharedKernelPfS_S_iii:
[----:B------:R-:W-:Y:S01]  /*0000*/  LDC R1, c[0x0][0x37c] ;  /* 0x0000df00ff017b82 */ /* 0x000fe20000000800 */
[----:B------:R-:W0:Y:S01]  /*0010*/  S2R R0, SR_CTAID.Y ;  /* 0x0000000000007919 */ /* 0x000e220000002600 */
[----:B------:R-:W1:Y:S01]  /*0020*/  LDCU UR10, c[0x0][0x3a0] ;  /* 0x00007400ff0a77ac */ /* 0x000e620008000800 */
[----:B------:R-:W-:Y:S01]  /*0030*/  HFMA2 R23, -RZ, RZ, 0, 0 ;  /* 0x00000000ff177431 */ /* 0x000fe200000001ff */
[----:B------:R-:W0:Y:S01]  /*0040*/  S2R R12, SR_TID.Y ;  /* 0x00000000000c7919 */ /* 0x000e220000002200 */
[----:B------:R-:W2:Y:S01]  /*0050*/  LDCU.64 UR8, c[0x0][0x358] ;  /* 0x00006b00ff0877ac */ /* 0x000ea20008000a00 */
[----:B------:R-:W3:Y:S01]  /*0060*/  S2R R5, SR_CTAID.X ;  /* 0x0000000000057919 */ /* 0x000ee20000002500 */
[----:B------:R-:W3:Y:S01]  /*0070*/  S2R R21, SR_TID.X ;  /* 0x0000000000157919 */ /* 0x000ee20000002100 */
[----:B-1----:R-:W-:Y:S01]  /*0080*/  UISETP.GE.AND UP0, UPT, UR10, 0x1, UPT ;  /* 0x000000010a00788c */ /* 0x002fe2000bf06270 */
[----:B0-----:R-:W-:Y:S02]  /*0090*/  LEA R0, R0, R12, 0x4 ;  /* 0x0000000c00007211 */ /* 0x001fe400078e20ff */
[----:B---3--:R-:W-:-:S06]  /*00a0*/  LEA R15, R5, R21, 0x4 ;  /* 0x00000015050f7211 */ /* 0x008fcc00078e20ff */
[----:B--2---:R-:W-:Y:S05]  /*00b0*/  BRA.U !UP0, `(.L_x_0) ;  /* 0x00000005083c7547 */ /* 0x004fea000b800000 */
[----:B------:R-:W0:Y:S01]  /*00c0*/  S2UR UR7, SR_CgaCtaId ;  /* 0x00000000000779c3 */ /* 0x000e220000008800 */
[----:B------:R-:W1:Y:S01]  /*00d0*/  LDCU UR11, c[0x0][0x39c] ;  /* 0x00007380ff0b77ac */ /* 0x000e620008000800 */
[----:B------:R-:W-:Y:S01]  /*00e0*/  MOV R23, RZ ;  /* 0x000000ff00177202 */ /* 0x000fe20000000f00 */
[----:B------:R-:W-:Y:S01]  /*00f0*/  IMAD R13, R0, UR10, R21 ;  /* 0x0000000a000d7c24 */ /* 0x000fe2000f8e0215 */
[----:B------:R-:W-:Y:S01]  /*0100*/  UMOV UR5, 0x400 ;  /* 0x0000040000057882 */ /* 0x000fe20000000000 */
[----:B------:R-:W-:-:S03]  /*0110*/  UIADD3 UR4, UPT, UPT, UR10, 0xf, URZ ;  /* 0x0000000f0a047890 */ /* 0x000fc6000fffe0ff */
[----:B------:R-:W2:Y:S01]  /*0120*/  LDC R16, c[0x0][0x39c] ;  /* 0x0000e700ff107b82 */ /* 0x000ea20000000800 */
[----:B------:R-:W-:Y:S02]  /*0130*/  UIADD3 UR6, UPT, UPT, UR5, 0x400, URZ ;  /* 0x0000040005067890 */ /* 0x000fe4000fffe0ff */
[----:B------:R-:W-:Y:S01]  /*0140*/  USHF.R.U32.HI UR4, URZ, 0x4, UR4 ;  /* 0x00000004ff047899 */ /* 0x000fe20008011604 */
[----:B------:R-:W3:Y:S04]  /*0150*/  LDCU UR13, c[0x0][0x3a0] ;  /* 0x00007400ff0d77ac */ /* 0x000ee80008000800 */
[----:B------:R-:W4:Y:S01]  /*0160*/  LDC.64 R2, c[0x0][0x380] ;  /* 0x0000e000ff027b82 */ /* 0x000f220000000a00 */
[----:B------:R-:W2:Y:S01]  /*0170*/  LDCU UR12, c[0x0][0x398] ;  /* 0x00007300ff0c77ac */ /* 0x000ea20008000800 */
[----:B-1----:R-:W-:Y:S01]  /*0180*/  IMAD R14, R12, UR11, R21 ;  /* 0x0000000b0c0e7c24 */ /* 0x002fe2000f8e0215 */
[----:B------:R-:W-:-:S02]  /*0190*/  UIADD3 UR4, UPT, UPT, -UR4, URZ, URZ ;  /* 0x000000ff04047290 */ /* 0x000fc4000fffe1ff */
[----:B0-----:R-:W-:Y:S02]  /*01a0*/  ULEA UR5, UR7, UR5, 0x18 ;  /* 0x0000000507057291 */ /* 0x001fe4000f8ec0ff */
[----:B------:R-:W-:Y:S01]  /*01b0*/  LEA R14, R5, R14, 0x4 ;  /* 0x0000000e050e7211 */ /* 0x000fe200078e20ff */
[----:B------:R-:W-:-:S03]  /*01c0*/  ULEA UR6, UR7, UR6, 0x18 ;  /* 0x0000000607067291 */ /* 0x000fc6000f8ec0ff */
[----:B------:R-:W-:-:S03]  /*01d0*/  LEA R18, R12, UR5, 0x6 ;  /* 0x000000050c127c11 */ /* 0x000fc6000f8e30ff */
[C---:B------:R-:W-:Y:S02]  /*01e0*/  LEA R19, R21.reuse, UR6, 0x2 ;  /* 0x0000000615137c11 */ /* 0x040fe4000f8e10ff */
[----:B------:R-:W-:Y:S02]  /*01f0*/  LEA R20, R21, R18, 0x2 ;  /* 0x0000001215147211 */ /* 0x000fe400078e10ff */
[----:B---3--:R-:W-:-:S07]  /*0200*/  LEA R17, R12, R19, 0x6 ;  /* 0x000000130c117211 */ /* 0x008fce00078e30ff */
.L_x_1:
[----:B--2---:R-:W-:Y:S01]  /*0210*/  ISETP.GE.AND P0, PT, R15, R16, PT ;  /* 0x000000100f00720c */ /* 0x004fe20003f06270 */
[----:B------:R-:W-:Y:S01]  /*0220*/  HFMA2 R22, -RZ, RZ, 0, 0 ;  /* 0x00000000ff167431 */ /* 0x000fe200000001ff */
[----:B------:R-:W-:Y:S01]  /*0230*/  ISETP.GE.AND P1, PT, R21, UR13, PT ;  /* 0x0000000d15007c0c */ /* 0x000fe2000bf26270 */
[----:B----4-:R-:W-:Y:S01]  /*0240*/  IMAD.WIDE R4, R13, 0x4, R2 ;  /* 0x000000040d047825 */ /* 0x010fe200078e0202 */
[----:B------:R-:W-:Y:S02]  /*0250*/  ISETP.GE.OR P0, PT, R12, UR13, P0 ;  /* 0x0000000d0c007c0c */ /* 0x000fe40008706670 */
[----:B------:R-:W-:Y:S02]  /*0260*/  ISETP.GE.OR P1, PT, R0, UR12, P1 ;  /* 0x0000000c00007c0c */ /* 0x000fe40008f26670 */
[----:B------:R-:W-:-:S09]  /*0270*/  MOV R27, RZ ;  /* 0x000000ff001b7202 */ /* 0x000fd20000000f00 */
[----:B------:R-:W0:Y:S02]  /*0280*/  @!P0 LDC.64 R6, c[0x0][0x388] ;  /* 0x0000e200ff068b82 */ /* 0x000e240000000a00 */
[----:B------:R-:W2:Y:S01]  /*0290*/  @!P1 LDG.E R27, desc[UR8][R4.64] ;  /* 0x00000008041b9981 */ /* 0x000ea2000c1e1900 */
[----:B0-----:R-:W-:-:S05]  /*02a0*/  @!P0 IMAD.WIDE R6, R14, 0x4, R6 ;  /* 0x000000040e068825 */ /* 0x001fca00078e0206 */
[----:B------:R-:W3:Y:S01]  /*02b0*/  @!P0 LDG.E R22, desc[UR8][R6.64] ;  /* 0x0000000806168981 */ /* 0x000ee2000c1e1900 */
[----:B------:R-:W-:-:S04]  /*02c0*/  UIADD3 UR4, UPT, UPT, UR4, 0x1, URZ ;  /* 0x0000000104047890 */ /* 0x000fc8000fffe0ff */
[----:B------:R-:W-:Y:S01]  /*02d0*/  UISETP.NE.AND UP0, UPT, UR4, URZ, UPT ;  /* 0x000000ff0400728c */ /* 0x000fe2000bf05270 */
[----:B------:R-:W-:Y:S02]  /*02e0*/  IADD3 R13, PT, PT, R13, 0x10, RZ ;  /* 0x000000100d0d7810 */ /* 0x000fe40007ffe0ff */
[----:B------:R-:W-:Y:S02]  /*02f0*/  IADD3 R21, PT, PT, R21, 0x10, RZ ;  /* 0x0000001015157810 */ /* 0x000fe40007ffe0ff */
[----:B------:R-:W-:Y:S02]  /*0300*/  IADD3 R12, PT, PT, R12, 0x10, RZ ;  /* 0x000000100c0c7810 */ /* 0x000fe40007ffe0ff */
[----:B------:R-:W-:Y:S01]  /*0310*/  LEA R14, R16, R14, 0x4 ;  /* 0x0000000e100e7211 */ /* 0x000fe200078e20ff */
[----:B--2---:R-:W-:Y:S04]  /*0320*/  STS [R20], R27 ;  /* 0x0000001b14007388 */ /* 0x004fe80000000800 */
[----:B---3--:R-:W-:Y:S01]  /*0330*/  STS [R17], R22 ;  /* 0x0000001611007388 */ /* 0x008fe20000000800 */
[----:B------:R-:W-:Y:S06]  /*0340*/  BAR.SYNC.DEFER_BLOCKING 0x0 ;  /* 0x0000000000007b1d */ /* 0x000fec0000010000 */
[----:B------:R-:W-:Y:S04]  /*0350*/  LDS R26, [R19] ;  /* 0x00000000131a7984 */ /* 0x000fe80000000800 */
[----:B------:R-:W0:Y:S04]  /*0360*/  LDS.128 R8, [R18] ;  /* 0x0000000012087984 */ /* 0x000e280000000c00 */
[----:B------:R-:W1:Y:S04]  /*0370*/  LDS R29, [R19+0x40] ;  /* 0x00004000131d7984 */ /* 0x000e680000000800 */
[----:B------:R-:W2:Y:S04]  /*0380*/  LDS R25, [R19+0x80] ;  /* 0x0000800013197984 */ /* 0x000ea80000000800 */
[----:B------:R-:W3:Y:S04]  /*0390*/  LDS R24, [R19+0xc0] ;  /* 0x0000c00013187984 */ /* 0x000ee80000000800 */
[----:B------:R-:W-:Y:S04]  /*03a0*/  LDS.128 R4, [R18+0x10] ;  /* 0x0000100012047984 */ /* 0x000fe80000000c00 */
[----:B------:R-:W-:Y:S04]  /*03b0*/  LDS R22, [R19+0x140] ;  /* 0x0001400013167984 */ /* 0x000fe80000000800 */
[----:B------:R-:W-:Y:S01]  /*03c0*/  LDS R27, [R19+0x200] ;  /* 0x00020000131b7984 */ /* 0x000fe20000000800 */
[----:B0-----:R-:W-:-:S03]  /*03d0*/  FFMA R8, R8, R26, R23 ;  /* 0x0000001a08087223 */ /* 0x001fc60000000017 */
[----:B------:R-:W0:Y:S01]  /*03e0*/  LDS R23, [R19+0x100] ;  /* 0x0001000013177984 */ /* 0x000e220000000800 */
[----:B-1----:R-:W-:-:S03]  /*03f0*/  FFMA R8, R29, R9, R8 ;  /* 0x000000091d087223 */ /* 0x002fc60000000008 */
[----:B------:R-:W-:Y:S01]  /*0400*/  LDS R26, [R19+0x1c0] ;  /* 0x0001c000131a7984 */ /* 0x000fe20000000800 */
[----:B--2---:R-:W-:-:S03]  /*0410*/  FFMA R9, R25, R10, R8 ;  /* 0x0000000a19097223 */ /* 0x004fc60000000008 */
[----:B------:R-:W1:Y:S01]  /*0420*/  LDS R25, [R19+0x180] ;  /* 0x0001800013197984 */ /* 0x000e620000000800 */
[----:B---3--:R-:W-:-:S03]  /*0430*/  FFMA R9, R24, R11, R9 ;  /* 0x0000000b18097223 */ /* 0x008fc60000000009 */
[----:B------:R-:W-:Y:S01]  /*0440*/  LDS R24, [R19+0x240] ;  /* 0x0002400013187984 */ /* 0x000fe20000000800 */
[----:B0-----:R-:W-:-:S03]  /*0450*/  FFMA R23, R4, R23, R9 ;  /* 0x0000001704177223 */ /* 0x001fc60000000009 */
[----:B------:R-:W0:Y:S01]  /*0460*/  LDS.128 R8, [R18+0x20] ;  /* 0x0000200012087984 */ /* 0x000e220000000c00 */
[----:B------:R-:W-:-:S03]  /*0470*/  FFMA R22, R22, R5, R23 ;  /* 0x0000000516167223 */ /* 0x000fc60000000017 */
[----:B------:R-:W2:Y:S01]  /*0480*/  LDS R23, [R19+0x280] ;  /* 0x0002800013177984 */ /* 0x000ea20000000800 */
[----:B-1----:R-:W-:-:S03]  /*0490*/  FFMA R25, R25, R6, R22 ;  /* 0x0000000619197223 */ /* 0x002fc60000000016 */
[----:B------:R-:W1:Y:S01]  /*04a0*/  LDS R22, [R19+0x2c0] ;  /* 0x0002c00013167984 */ /* 0x000e620000000800 */
[----:B------:R-:W-:-:S03]  /*04b0*/  FFMA R7, R26, R7, R25 ;  /* 0x000000071a077223 */ /* 0x000fc60000000019 */
[----:B------:R-:W-:Y:S01]  /*04c0*/  LDS R25, [R19+0x300] ;  /* 0x0003000013197984 */ /* 0x000fe20000000800 */
[----:B0-----:R-:W-:-:S03]  /*04d0*/  FFMA R27, R8, R27, R7 ;  /* 0x0000001b081b7223 */ /* 0x001fc60000000007 */
[----:B------:R-:W0:Y:S01]  /*04e0*/  LDS.128 R4, [R18+0x30] ;  /* 0x0000300012047984 */ /* 0x000e220000000c00 */
[----:B------:R-:W-:-:S03]  /*04f0*/  FFMA R24, R24, R9, R27 ;  /* 0x0000000918187223 */ /* 0x000fc6000000001b */
[----:B------:R-:W3:Y:S04]  /*0500*/  LDS R27, [R19+0x340] ;  /* 0x00034000131b7984 */ /* 0x000ee80000000800 */
[----:B------:R-:W4:Y:S04]  /*0510*/  LDS R9, [R19+0x380] ;  /* 0x0003800013097984 */ /* 0x000f280000000800 */
[----:B------:R-:W5:Y:S01]  /*0520*/  LDS R8, [R19+0x3c0] ;  /* 0x0003c00013087984 */ /* 0x000f620000000800 */
[----:B--2---:R-:W-:-:S04]  /*0530*/  FFMA R23, R23, R10, R24 ;  /* 0x0000000a17177223 */ /* 0x004fc80000000018 */
[----:B-1----:R-:W-:-:S04]  /*0540*/  FFMA R11, R22, R11, R23 ;  /* 0x0000000b160b7223 */ /* 0x002fc80000000017 */
[----:B0-----:R-:W-:-:S04]  /*0550*/  FFMA R4, R4, R25, R11 ;  /* 0x0000001904047223 */ /* 0x001fc8000000000b */
[----:B---3--:R-:W-:-:S04]  /*0560*/  FFMA R4, R27, R5, R4 ;  /* 0x000000051b047223 */ /* 0x008fc80000000004 */
[----:B----4-:R-:W-:-:S04]  /*0570*/  FFMA R9, R9, R6, R4 ;  /* 0x0000000609097223 */ /* 0x010fc80000000004 */
[----:B-----5:R-:W-:Y:S01]  /*0580*/  FFMA R23, R8, R7, R9 ;  /* 0x0000000708177223 */ /* 0x020fe20000000009 */
[----:B------:R-:W-:Y:S06]  /*0590*/  BAR.SYNC.DEFER_BLOCKING 0x0 ;  /* 0x0000000000007b1d */ /* 0x000fec0000010000 */
[----:B------:R-:W-:Y:S05]  /*05a0*/  BRA.U UP0, `(.L_x_1) ;  /* 0xfffffffd00187547 */ /* 0x000fea000b83ffff */
.L_x_0:
[----:B------:R-:W0:Y:S02]  /*05b0*/  LDCU.64 UR4, c[0x0][0x398] ;  /* 0x00007300ff0477ac */ /* 0x000e240008000a00 */
[----:B0-----:R-:W-:-:S04]  /*05c0*/  ISETP.GE.AND P0, PT, R15, UR5, PT ;  /* 0x000000050f007c0c */ /* 0x001fc8000bf06270 */
[----:B------:R-:W-:-:S13]  /*05d0*/  ISETP.GE.OR P0, PT, R0, UR4, P0 ;  /* 0x0000000400007c0c */ /* 0x000fda0008706670 */
[----:B------:R-:W-:Y:S05]  /*05e0*/  @P0 EXIT ;  /* 0x000000000000094d */ /* 0x000fea0003800000 */
[----:B------:R-:W0:Y:S01]  /*05f0*/  LDC.64 R2, c[0x0][0x390] ;  /* 0x0000e400ff027b82 */ /* 0x000e220000000a00 */
[----:B------:R-:W-:-:S04]  /*0600*/  IMAD R15, R0, UR5, R15 ;  /* 0x00000005000f7c24 */ /* 0x000fc8000f8e020f */
[----:B0-----:R-:W-:-:S05]  /*0610*/  IMAD.WIDE.U32 R2, R15, 0x4, R2 ;  /* 0x000000040f027825 */ /* 0x001fca00078e0002 */
[----:B------:R-:W-:Y:S01]  /*0620*/  STG.E desc[UR8][R2.64], R23 ;  /* 0x0000001702007986 */ /* 0x000fe2000c101908 */
[----:B------:R-:W-:Y:S05]  /*0630*/  EXIT ;  /* 0x000000000000794d */ /* 0x000fea0003800000 */
.L_x_2:
[----:B------:R-:W-:-:S00]  /*0640*/  BRA `(.L_x_2) ;  /* 0xfffffffc00fc7947 */ /* 0x000fc0000383ffff */
[----:B------:R-:W-:-:S00]  /*0650*/  NOP ;  /* 0x0000000000007918 */ /* 0x000fc00000000000 */
        /* <DEDUP_REMOVED lines=10> */
.L_x_8:


//--------------------- .text._Z15matrixMulKernelPfS_S_iii --------------------------
	.section	.text._Z15matrixMulKernelPfS_S_iii,"ax",@progbits
	.align	128
        .global         _Z15matrixMulKernelPfS_S_iii
        .type           _Z15matrixMulKernelPfS_S_iii,@function
        .size           _Z15matrixMulKernelPfS_S_iii,(.L_x_9 - _Z15matrixMulKernelPfS_S_iii)
        .other          _Z15matrixMulKernelPfS_S_iii,@"STO_CUDA_ENTRY STV_DEFAULT"
_Z15matrixMulKernelPfS_S_iii:
.text._Z15matrixMulKernelPfS_S_iii:
[----:B------:R-:W-:Y:S01]  /*0000*/  LDC R1, c[0x0][0x37c] ;  /* 0x0000df00ff017b82 */ /* 0x000fe20000000800 */
[----:B------:R-:W0:Y:S07]  /*0010*/  S2R R5, SR_TID.X ;  /* 0x0000000000057919 */ /* 0x000e2e0000002100 */
[----:B------:R-:W1:Y:S01]  /*0020*/  LDC R19, c[0x0][0x364] ;  /* 0x0000d900ff137b82 */ /* 0x000e620000000800 */
[----:B------:R-:W1:Y:S07]  /*0030*/  S2R R4, SR_TID.Y ;  /* 0x0000000000047919 */ /* 0x000e6e0000002200 */
[----:B------:R-:W0:Y:S08]  /*0040*/  S2UR UR5, SR_CTAID.X ;  /* 0x00000000000579c3 */ /* 0x000e300000002500 */
[----:B------:R-:W0:Y:S08]  /*0050*/  LDC R0, c[0x0][0x360] ;  /* 0x0000d800ff007b82 */ /* 0x000e300000000800 */
[----:B------:R-:W1:Y:S08]  /*0060*/  S2UR UR4, SR_CTAID.Y ;  /* 0x00000000000479c3 */ /* 0x000e700000002600 */
[----:B------:R-:W2:Y:S01]  /*0070*/  LDC.64 R2, c[0x0][0x398] ;  /* 0x0000e600ff027b82 */ /* 0x000ea20000000a00 */
[----:B0-----:R-:W-:-:S02]  /*0080*/  IMAD R0, R0, UR5, R5 ;  /* 0x0000000500007c24 */ /* 0x001fc4000f8e0205 */
[----:B-1----:R-:W-:-:S03]  /*0090*/  IMAD R19, R19, UR4, R4 ;  /* 0x0000000413137c24 */ /* 0x002fc6000f8e0204 */
[----:B--2---:R-:W-:-:S04]  /*00a0*/  ISETP.GE.AND P0, PT, R0, R3, PT ;  /* 0x000000030000720c */ /* 0x004fc80003f06270 */
[----:B------:R-:W-:-:S13]  /*00b0*/  ISETP.GE.OR P0, PT, R19, R2, P0 ;  /* 0x000000021300720c */ /* 0x000fda0000706670 */
[----:B------:R-:W-:Y:S05]  /*00c0*/  @P0 EXIT ;  /* 0x000000000000094d */ /* 0x000fea0003800000 */
[----:B------:R-:W0:Y:S01]  /*00d0*/  LDC R2, c[0x0][0x3a0] ;  /* 0x0000e800ff027b82 */ /* 0x000e220000000800 */
[----:B------:R-:W1:Y:S01]  /*00e0*/  LDCU.64 UR4, c[0x0][0x358] ;  /* 0x00006b00ff0477ac */ /* 0x000e620008000a00 */
[----:B------:R-:W-:Y:S01]  /*00f0*/  HFMA2 R24, -RZ, RZ, 0, 0 ;  /* 0x00000000ff187431 */ /* 0x000fe200000001ff */
[----:B0-----:R-:W-:-:S13]  /*0100*/  ISETP.GE.AND P0, PT, R2, 0x1, PT ;  /* 0x000000010200780c */ /* 0x001fda0003f06270 */
[----:B-1----:R-:W-:Y:S05]  /*0110*/  @!P0 BRA `(.L_x_3) ;  /* 0x0000000400e08947 */ /* 0x002fea0003800000 */
[C---:B------:R-:W-:Y:S01]  /*0120*/  ISETP.GE.U32.AND P1, PT, R2.reuse, 0x8, PT ;  /* 0x000000080200780c */ /* 0x040fe20003f26070 */
[----:B------:R-:W-:Y:S01]  /*0130*/  IMAD R20, R19, R2, RZ ;  /* 0x0000000213147224 */ /* 0x000fe200078e02ff */
[----:B------:R-:W-:Y:S02]  /*0140*/  LOP3.LUT R27, R2, 0x7, RZ, 0xc0, !PT ;  /* 0x00000007021b7812 */ /* 0x000fe400078ec0ff */
[----:B------:R-:W-:Y:S02]  /*0150*/  MOV R24, RZ ;  /* 0x000000ff00187202 */ /* 0x000fe40000000f00 */
[----:B------:R-:W-:Y:S02]  /*0160*/  ISETP.NE.AND P0, PT, R27, RZ, PT ;  /* 0x000000ff1b00720c */ /* 0x000fe40003f05270 */
[----:B------:R-:W-:-:S05]  /*0170*/  MOV R21, RZ ;  /* 0x000000ff00157202 */ /* 0x000fca0000000f00 */
[----:B------:R-:W-:Y:S06]  /*0180*/  @!P1 BRA `(.L_x_4) ;  /* 0x0000000000c49947 */ /* 0x000fec0003800000 */
[----:B------:R-:W0:Y:S01]  /*0190*/  LDC.64 R4, c[0x0][0x380] ;  /* 0x0000e000ff047b82 */ /* 0x000e220000000a00 */
[----:B------:R-:W-:Y:S02]  /*01a0*/  LOP3.LUT R21, R2, 0x7ffffff8, RZ, 0xc0, !PT ;  /* 0x7ffffff802157812 */ /* 0x000fe400078ec0ff */
[----:B------:R-:W-:Y:S02]  /*01b0*/  MOV R24, RZ ;  /* 0x000000ff00187202 */ /* 0x000fe40000000f00 */
[----:B------:R-:W-:Y:S02]  /*01c0*/  MOV R18, R0 ;  /* 0x0000000000127202 */ /* 0x000fe40000000f00 */
[----:B------:R-:W-:Y:S01]  /*01d0*/  IADD3 R22, PT, PT, -R21, RZ, RZ ;  /* 0x000000ff15167210 */ /* 0x000fe20007ffe1ff */
[----:B0-----:R-:W-:-:S03]  /*01e0*/  IMAD.WIDE.U32 R4, R20, 0x4, R4 ;  /* 0x0000000414047825 */ /* 0x001fc600078e0004 */
[----:B------:R-:W-:-:S04]  /*01f0*/  IADD3 R6, P1, PT, R4, 0x10, RZ ;  /* 0x0000001004067810 */ /* 0x000fc80007f3e0ff */
[----:B------:R-:W-:-:S09]  /*0200*/  IADD3.X R7, PT, PT, RZ, R5, RZ, P1, !PT ;  /* 0x00000005ff077210 */ /* 0x000fd20000ffe4ff */
.L_x_5:
[----:B------:R-:W0:Y:S01]  /*0210*/  LDC.64 R16, c[0x0][0x388] ;  /* 0x0000e200ff107b82 */ /* 0x000e220000000a00 */
[----:B------:R-:W-:Y:S02]  /*0220*/  MOV R4, R6 ;  /* 0x0000000600047202 */ /* 0x000fe40000000f00 */
[----:B------:R-:W-:-:S05]  /*0230*/  MOV R5, R7 ;  /* 0x0000000700057202 */ /* 0x000fca0000000f00 */
[----:B------:R-:W2:Y:S04]  /*0240*/  LDG.E R25, desc[UR4][R4.64+-0x10] ;  /* 0xfffff00404197981 */ /* 0x000ea8000c1e1900 */
[----:B------:R-:W3:Y:S04]  /*0250*/  LDG.E R23, desc[UR4][R4.64+-0xc] ;  /* 0xfffff40404177981 */ /* 0x000ee8000c1e1900 */
[----:B------:R-:W4:Y:S04]  /*0260*/  LDG.E R29, desc[UR4][R4.64+-0x8] ;  /* 0xfffff804041d7981 */ /* 0x000f28000c1e1900 */
[----:B------:R-:W5:Y:S01]  /*0270*/  LDG.E R28, desc[UR4][R4.64+-0x4] ;  /* 0xfffffc04041c7981 */ /* 0x000f62000c1e1900 */
[----:B0-----:R-:W-:-:S05]  /*0280*/  IMAD.WIDE R16, R18, 0x4, R16 ;  /* 0x0000000412107825 */ /* 0x001fca00078e0210 */
[----:B------:R0:W2:Y:S01]  /*0290*/  LDG.E R26, desc[UR4][R16.64] ;  /* 0x00000004101a7981 */ /* 0x0000a2000c1e1900 */
[----:B------:R-:W-:-:S04]  /*02a0*/  IMAD.WIDE R14, R3, 0x4, R16 ;  /* 0x00000004030e7825 */ /* 0x000fc800078e0210 */
[C---:B------:R-:W-:Y:S02]  /*02b0*/  IMAD.WIDE R6, R3.reuse, 0x4, R14 ;  /* 0x0000000403067825 */ /* 0x040fe400078e020e */
[----:B------:R-:W3:Y:S02]  /*02c0*/  LDG.E R14, desc[UR4][R14.64] ;  /* 0x000000040e0e7981 */ /* 0x000ee4000c1e1900 */
[C---:B------:R-:W-:Y:S02]  /*02d0*/  IMAD.WIDE R10, R3.reuse, 0x4, R6 ;  /* 0x00000004030a7825 */ /* 0x040fe400078e0206 */
[----:B------:R-:W4:Y:S02]  /*02e0*/  LDG.E R6, desc[UR4][R6.64] ;  /* 0x0000000406067981 */ /* 0x000f24000c1e1900 */
[C---:B------:R-:W-:Y:S02]  /*02f0*/  IMAD.WIDE R8, R3.reuse, 0x4, R10 ;  /* 0x0000000403087825 */ /* 0x040fe400078e020a */
[----:B------:R-:W5:Y:S02]  /*0300*/  LDG.E R10, desc[UR4][R10.64] ;  /* 0x000000040a0a7981 */ /* 0x000f64000c1e1900 */
[----:B------:R-:W-:-:S02]  /*0310*/  IMAD.WIDE R12, R3, 0x4, R8 ;  /* 0x00000004030c7825 */ /* 0x000fc400078e0208 */
[----:B------:R-:W5:Y:S04]  /*0320*/  LDG.E R7, desc[UR4][R4.64] ;  /* 0x0000000404077981 */ /* 0x000f68000c1e1900 */
[----:B------:R-:W5:Y:S01]  /*0330*/  LDG.E R8, desc[UR4][R8.64] ;  /* 0x0000000408087981 */ /* 0x000f62000c1e1900 */
[----:B0-----:R-:W-:-:S03]  /*0340*/  IMAD.WIDE R16, R3, 0x4, R12 ;  /* 0x0000000403107825 */ /* 0x001fc600078e020c */
[----:B------:R-:W5:Y:S04]  /*0350*/  LDG.E R12, desc[UR4][R12.64] ;  /* 0x000000040c0c7981 */ /* 0x000f68000c1e1900 */
[----:B------:R-:W5:Y:S04]  /*0360*/  LDG.E R15, desc[UR4][R16.64] ;  /* 0x00000004100f7981 */ /* 0x000f68000c1e1900 */
[----:B------:R-:W5:Y:S04]  /*0370*/  LDG.E R9, desc[UR4][R4.64+0x4] ;  /* 0x0000040404097981 */ /* 0x000f68000c1e1900 */
[----:B------:R-:W5:Y:S01]  /*0380*/  LDG.E R11, desc[UR4][R4.64+0xc] ;  /* 0x00000c04040b7981 */ /* 0x000f62000c1e1900 */
[----:B--2---:R-:W-:Y:S01]  /*0390*/  FFMA R26, R25, R26, R24 ;  /* 0x0000001a191a7223 */ /* 0x004fe20000000018 */
[----:B------:R-:W-:-:S02]  /*03a0*/  IMAD.WIDE R24, R3, 0x4, R16 ;  /* 0x0000000403187825 */ /* 0x000fc400078e0210 */
[----:B------:R-:W2:Y:S04]  /*03b0*/  LDG.E R16, desc[UR4][R4.64+0x8] ;  /* 0x0000080404107981 */ /* 0x000ea8000c1e1900 */
[----:B------:R-:W2:Y:S01]  /*03c0*/  LDG.E R24, desc[UR4][R24.64] ;  /* 0x0000000418187981 */ /* 0x000ea2000c1e1900 */
[----:B---3--:R-:W-:Y:S01]  /*03d0*/  FFMA R14, R23, R14, R26 ;  /* 0x0000000e170e7223 */ /* 0x008fe2000000001a */
[----:B------:R-:W-:-:S03]  /*03e0*/  IADD3 R22, PT, PT, R22, 0x8, RZ ;  /* 0x0000000816167810 */ /* 0x000fc60007ffe0ff */
[----:B----4-:R-:W-:Y:S01]  /*03f0*/  FFMA R29, R29, R6, R14 ;  /* 0x000000061d1d7223 */ /* 0x010fe2000000000e */
[----:B------:R-:W-:-:S03]  /*0400*/  ISETP.NE.AND P1, PT, R22, RZ, PT ;  /* 0x000000ff1600720c */ /* 0x000fc60003f25270 */
[----:B-----5:R-:W-:Y:S01]  /*0410*/  FFMA R10, R28, R10, R29 ;  /* 0x0000000a1c0a7223 */ /* 0x020fe2000000001d */
[----:B------:R-:W-:-:S03]  /*0420*/  IADD3 R6, P2, PT, R4, 0x20, RZ ;  /* 0x0000002004067810 */ /* 0x000fc60007f5e0ff */
[----:B------:R-:W-:Y:S01]  /*0430*/  FFMA R8, R7, R8, R10 ;  /* 0x0000000807087223 */ /* 0x000fe2000000000a */
[----:B------:R-:W-:Y:S02]  /*0440*/  IADD3.X R7, PT, PT, RZ, R5, RZ, P2, !PT ;  /* 0x00000005ff077210 */ /* 0x000fe400017fe4ff */
[----:B------:R-:W-:Y:S01]  /*0450*/  LEA R18, R3, R18, 0x3 ;  /* 0x0000001203127211 */ /* 0x000fe200078e18ff */
[----:B------:R-:W-:-:S04]  /*0460*/  FFMA R9, R9, R12, R8 ;  /* 0x0000000c09097223 */ /* 0x000fc80000000008 */
[----:B--2---:R-:W-:-:S04]  /*0470*/  FFMA R16, R16, R15, R9 ;  /* 0x0000000f10107223 */ /* 0x004fc80000000009 */
[----:B------:R-:W-:Y:S01]  /*0480*/  FFMA R24, R11, R24, R16 ;  /* 0x000000180b187223 */ /* 0x000fe20000000010 */
[----:B------:R-:W-:Y:S06]  /*0490*/  @P1 BRA `(.L_x_5) ;  /* 0xfffffffc005c1947 */ /* 0x000fec000383ffff */
.L_x_4:
[----:B------:R-:W-:Y:S05]  /*04a0*/  @!P0 BRA `(.L_x_3) ;  /* 0x0000000000fc8947 */ /* 0x000fea0003800000 */
[----:B------:R-:W-:Y:S02]  /*04b0*/  ISETP.GE.U32.AND P1, PT, R27, 0x4, PT ;  /* 0x000000041b00780c */ /* 0x000fe40003f26070 */
[----:B------:R-:W-:-:S04]  /*04c0*/  LOP3.LUT R16, R2, 0x3, RZ, 0xc0, !PT ;  /* 0x0000000302107812 */ /* 0x000fc800078ec0ff */
[----:B------:R-:W-:-:S07]  /*04d0*/  ISETP.NE.AND P0, PT, R16, RZ, PT ;  /* 0x000000ff1000720c */ /* 0x000fce0003f05270 */
[----:B------:R-:W-:Y:S06]  /*04e0*/  @!P1 BRA `(.L_x_6) ;  /* 0x00000000006c9947 */ /* 0x000fec0003800000 */
[----:B------:R-:W0:Y:S01]  /*04f0*/  LDC.64 R6, c[0x0][0x388] ;  /* 0x0000e200ff067b82 */ /* 0x000e220000000a00 */
[----:B------:R-:W1:Y:S01]  /*0500*/  LDCU.64 UR6, c[0x0][0x380] ;  /* 0x00007000ff0677ac */ /* 0x000e620008000a00 */
[----:B------:R-:W-:Y:S01]  /*0510*/  IMAD R9, R21, R3, R0 ;  /* 0x0000000315097224 */ /* 0x000fe200078e0200 */
[CC--:B------:R-:W-:Y:S02]  /*0520*/  IADD3 R5, PT, PT, R20.reuse, R21.reuse, RZ ;  /* 0x0000001514057210 */ /* 0x0c0fe40007ffe0ff */
[----:B------:R-:W-:-:S03]  /*0530*/  IADD3 R10, P1, PT, R20, R21, RZ ;  /* 0x00000015140a7210 */ /* 0x000fc60007f3e0ff */
[----:B------:R-:W2:Y:S01]  /*0540*/  LDC.64 R14, c[0x0][0x380] ;  /* 0x0000e000ff0e7b82 */ /* 0x000ea20000000a00 */
[----:B0-----:R-:W-:-:S04]  /*0550*/  IMAD.WIDE R6, R9, 0x4, R6 ;  /* 0x0000000409067825 */ /* 0x001fc800078e0206 */
[----:B------:R-:W-:Y:S02]  /*0560*/  IMAD.WIDE R8, R3, 0x4, R6 ;  /* 0x0000000403087825 */ /* 0x000fe400078e0206 */
[----:B------:R-:W3:Y:S02]  /*0570*/  LDG.E R6, desc[UR4][R6.64] ;  /* 0x0000000406067981 */ /* 0x000ee4000c1e1900 */
[----:B--2---:R-:W-:Y:S01]  /*0580*/  IMAD.WIDE.U32 R14, R5, 0x4, R14 ;  /* 0x00000004050e7825 */ /* 0x004fe200078e000e */
[----:B------:R-:W-:Y:S02]  /*0590*/  IADD3.X R5, PT, PT, RZ, RZ, RZ, P1, !PT ;  /* 0x000000ffff057210 */ /* 0x000fe40000ffe4ff */
[----:B-1----:R-:W-:-:S03]  /*05a0*/  LEA R4, P1, R10, UR6, 0x2 ;  /* 0x000000060a047c11 */ /* 0x002fc6000f8210ff */
[----:B------:R-:W3:Y:S01]  /*05b0*/  LDG.E R15, desc[UR4][R14.64] ;  /* 0x000000040e0f7981 */ /* 0x000ee2000c1e1900 */
[----:B------:R-:W-:Y:S01]  /*05c0*/  LEA.HI.X R5, R10, UR7, R5, 0x2, P1 ;  /* 0x000000070a057c11 */ /* 0x000fe200088f1405 */
[C---:B------:R-:W-:Y:S02]  /*05d0*/  IMAD.WIDE R10, R3.reuse, 0x4, R8 ;  /* 0x00000004030a7825 */ /* 0x040fe400078e0208 */
[----:B------:R-:W2:Y:S04]  /*05e0*/  LDG.E R8, desc[UR4][R8.64] ;  /* 0x0000000408087981 */ /* 0x000ea8000c1e1900 */
[----:B------:R-:W2:Y:S01]  /*05f0*/  LDG.E R17, desc[UR4][R4.64+0x4] ;  /* 0x0000040404117981 */ /* 0x000ea2000c1e1900 */
[----:B------:R-:W-:-:S03]  /*0600*/  IMAD.WIDE R12, R3, 0x4, R10 ;  /* 0x00000004030c7825 */ /* 0x000fc600078e020a */
[----:B------:R-:W4:Y:S04]  /*0610*/  LDG.E R22, desc[UR4][R10.64] ;  /* 0x000000040a167981 */ /* 0x000f28000c1e1900 */
[----:B------:R-:W4:Y:S04]  /*0620*/  LDG.E R18, desc[UR4][R4.64+0x8] ;  /* 0x0000080404127981 */ /* 0x000f28000c1e1900 */
[----:B------:R-:W5:Y:S04]  /*0630*/  LDG.E R26, desc[UR4][R4.64+0xc] ;  /* 0x00000c04041a7981 */ /* 0x000f68000c1e1900 */
[----:B------:R-:W5:Y:S01]  /*0640*/  LDG.E R12, desc[UR4][R12.64] ;  /* 0x000000040c0c7981 */ /* 0x000f62000c1e1900 */
[----:B------:R-:W-:Y:S01]  /*0650*/  IADD3 R21, PT, PT, R21, 0x4, RZ ;  /* 0x0000000415157810 */ /* 0x000fe20007ffe0ff */
[----:B---3--:R-:W-:-:S04]  /*0660*/  FFMA R24, R15, R6, R24 ;  /* 0x000000060f187223 */ /* 0x008fc80000000018 */
[----:B--2---:R-:W-:-:S04]  /*0670*/  FFMA R17, R17, R8, R24 ;  /* 0x0000000811117223 */ /* 0x004fc80000000018 */
[----:B----4-:R-:W-:-:S04]  /*0680*/  FFMA R17, R18, R22, R17 ;  /* 0x0000001612117223 */ /* 0x010fc80000000011 */
[----:B-----5:R-:W-:-:S07]  /*0690*/  FFMA R24, R26, R12, R17 ;  /* 0x0000000c1a187223 */ /* 0x020fce0000000011 */
.L_x_6:
[----:B------:R-:W-:Y:S05]  /*06a0*/  @!P0 BRA `(.L_x_3) ;  /* 0x00000000007c8947 */ /* 0x000fea0003800000 */
[----:B------:R-:W-:Y:S01]  /*06b0*/  ISETP.NE.AND P1, PT, R16, 0x1, PT ;  /* 0x000000011000780c */ /* 0x000fe20003f25270 */
[----:B------:R-:W0:Y:S01]  /*06c0*/  LDC.64 R12, c[0x0][0x380] ;  /* 0x0000e000ff0c7b82 */ /* 0x000e220000000a00 */
[----:B------:R-:W-:-:S04]  /*06d0*/  LOP3.LUT R2, R2, 0x1, RZ, 0xc0, !PT ;  /* 0x0000000102027812 */ /* 0x000fc800078ec0ff */
[----:B------:R-:W-:-:S03]  /*06e0*/  ISETP.NE.U32.AND P0, PT, R2, 0x1, PT ;  /* 0x000000010200780c */ /* 0x000fc60003f05070 */
[----:B------:R-:W1:Y:S04]  /*06f0*/  LDC.64 R10, c[0x0][0x388] ;  /* 0x0000e200ff0a7b82 */ /* 0x000e680000000a00 */
[CC--:B------:R-:W-:Y:S02]  /*0700*/  @P1 IADD3 R15, PT, PT, R20.reuse, R21.reuse, RZ ;  /* 0x00000015140f1210 */ /* 0x0c0fe40007ffe0ff */
[----:B------:R-:W-:Y:S02]  /*0710*/  @P1 IADD3 R2, P2, PT, R20, R21, RZ ;  /* 0x0000001514021210 */ /* 0x000fe40007f5e0ff */
[----:B------:R-:W2:Y:S02]  /*0720*/  @P1 LDC.64 R4, c[0x0][0x380] ;  /* 0x0000e000ff041b82 */ /* 0x000ea40000000a00 */
[----:B------:R-:W-:-:S06]  /*0730*/  @P1 IADD3.X R14, PT, PT, RZ, RZ, RZ, P2, !PT ;  /* 0x000000ffff0e1210 */ /* 0x000fcc00017fe4ff */
[----:B------:R-:W3:Y:S01]  /*0740*/  LDC.64 R6, c[0x0][0x380] ;  /* 0x0000e000ff067b82 */ /* 0x000ee20000000a00 */
[----:B0-----:R-:W-:-:S04]  /*0750*/  @P1 IMAD.WIDE.U32 R12, R15, 0x4, R12 ;  /* 0x000000040f0c1825 */ /* 0x001fc800078e000c */
[C---:B------:R-:W-:Y:S01]  /*0760*/  @P1 IMAD R15, R21.reuse, R3, R0 ;  /* 0x00000003150f1224 */ /* 0x040fe200078e0200 */
[----:B------:R-:W-:Y:S01]  /*0770*/  @P1 IADD3 R21, PT, PT, R21, 0x2, RZ ;  /* 0x0000000215151810 */ /* 0x000fe20007ffe0ff */
[----:B------:R-:W4:Y:S01]  /*0780*/  @P1 LDG.E R13, desc[UR4][R12.64] ;  /* 0x000000040c0d1981 */ /* 0x000f22000c1e1900 */
[----:B------:R-:W0:Y:S01]  /*0790*/  LDC.64 R8, c[0x0][0x388] ;  /* 0x0000e200ff087b82 */ /* 0x000e220000000a00 */
[----:B-1----:R-:W-:Y:S01]  /*07a0*/  @P1 IMAD.WIDE R10, R15, 0x4, R10 ;  /* 0x000000040f0a1825 */ /* 0x002fe200078e020a */
[----:B------:R-:W-:Y:S02]  /*07b0*/  @!P0 IADD3 R17, PT, PT, R20, R21, RZ ;  /* 0x0000001514118210 */ /* 0x000fe40007ffe0ff */
[----:B--2---:R-:W-:Y:S01]  /*07c0*/  @P1 LEA R4, P2, R2, R4, 0x2 ;  /* 0x0000000402041211 */ /* 0x004fe200078410ff */
[----:B------:R-:W-:-:S03]  /*07d0*/  @!P0 IMAD R21, R21, R3, R0 ;  /* 0x0000000315158224 */ /* 0x000fc600078e0200 */
[----:B------:R-:W-:Y:S01]  /*07e0*/  @P1 LEA.HI.X R5, R2, R5, R14, 0x2, P2 ;  /* 0x0000000502051211 */ /* 0x000fe200010f140e */
[----:B------:R-:W-:Y:S01]  /*07f0*/  @P1 IMAD.WIDE R14, R3, 0x4, R10 ;  /* 0x00000004030e1825 */ /* 0x000fe200078e020a */
[----:B------:R-:W4:Y:S03]  /*0800*/  @P1 LDG.E R2, desc[UR4][R10.64] ;  /* 0x000000040a021981 */ /* 0x000f26000c1e1900 */
[----:B---3--:R-:W-:Y:S01]  /*0810*/  @!P0 IMAD.WIDE.U32 R6, R17, 0x4, R6 ;  /* 0x0000000411068825 */ /* 0x008fe200078e0006 */
[----:B------:R-:W2:Y:S04]  /*0820*/  @P1 LDG.E R5, desc[UR4][R4.64+0x4] ;  /* 0x0000040404051981 */ /* 0x000ea8000c1e1900 */
[----:B------:R-:W2:Y:S01]  /*0830*/  @P1 LDG.E R14, desc[UR4][R14.64] ;  /* 0x000000040e0e1981 */ /* 0x000ea2000c1e1900 */
[----:B0-----:R-:W-:-:S03]  /*0840*/  @!P0 IMAD.WIDE R8, R21, 0x4, R8 ;  /* 0x0000000415088825 */ /* 0x001fc600078e0208 */
[----:B------:R-:W3:Y:S04]  /*0850*/  @!P0 LDG.E R7, desc[UR4][R6.64] ;  /* 0x0000000406078981 */ /* 0x000ee8000c1e1900 */
[----:B------:R-:W3:Y:S01]  /*0860*/  @!P0 LDG.E R8, desc[UR4][R8.64] ;  /* 0x0000000408088981 */ /* 0x000ee2000c1e1900 */
[----:B----4-:R-:W-:-:S04]  /*0870*/  @P1 FFMA R2, R13, R2, R24 ;  /* 0x000000020d021223 */ /* 0x010fc80000000018 */
[----:B--2---:R-:W-:-:S04]  /*0880*/  @P1 FFMA R24, R5, R14, R2 ;  /* 0x0000000e05181223 */ /* 0x004fc80000000002 */
[----:B---3--:R-:W-:-:S07]  /*0890*/  @!P0 FFMA R24, R7, R8, R24 ;  /* 0x0000000807188223 */ /* 0x008fce0000000018 */
.L_x_3:
[----:B------:R-:W0:Y:S01]  /*08a0*/  LDC.64 R4, c[0x0][0x390] ;  /* 0x0000e400ff047b82 */ /* 0x000e220000000a00 */
[----:B------:R-:W-:-:S04]  /*08b0*/  IMAD R3, R19, R3, R0 ;  /* 0x0000000313037224 */ /* 0x000fc800078e0200 */
[----:B0-----:R-:W-:-:S05]  /*08c0*/  IMAD.WIDE R2, R3, 0x4, R4 ;  /* 0x0000000403027825 */ /* 0x001fca00078e0204 */
[----:B------:R-:W-:Y:S01]  /*08d0*/  STG.E desc[UR4][R2.64], R24 ;  /* 0x0000001802007986 */ /* 0x000fe2000c101904 */
[----:B------:R-:W-:Y:S05]  /*08e0*/  EXIT ;  /* 0x000000000000794d */ /* 0x000fea0003800000 */
.L_x_7:
        /* <DEDUP_REMOVED lines=9> */
.L_x_9:


//--------------------- .nv.shared._Z21matrixMulSharedKernelPfS_S_iii --------------------------
	.section	.nv.shared._Z21matrixMulSharedKernelPfS_S_iii,"aw",@nobits
	.sectionflags	@""
	.align	4
.nv.shared._Z21matrixMulSharedKernelPfS_S_iii:
	.zero		3072


//--------------------- .nv.shared.reserved.0     --------------------------
	.section	.nv.shared.reserved.0,"aw",@nobits
	.weak		__nv_reservedSMEM_offset_0_alias
	.size		__nv_reservedSMEM_offset_0_alias, 0, 64
	.other		__nv_reservedSMEM_offset_0_alias,@"STO_CUDA_RESERVED_SHARED STV_DEFAULT"
__nv_reservedSMEM_offset_0_alias:
	.zero		0
	.zero		64


//--------------------- .nv.constant0._Z21matrixMulSharedKernelPfS_S_iii --------------------------
	.section	.nv.constant0._Z21matrixMulSharedKernelPfS_S_iii,"a",@progbits
	.sectionflags	@""
	.align	4
.nv.constant0._Z21matrixMulSharedKernelPfS_S_iii:
	.zero		932


//--------------------- .nv.constant0._Z15matrixMulKernelPfS_S_iii --------------------------
	.section	.nv.constant0._Z15matrixMulKernelPfS_S_iii,"a",@progbits
	.sectionflags	@""
	.align	4
.nv.constant0._Z15matrixMulKernelPfS_S_iii:
	.zero		932


//--------------------- SYMBOLS --------------------------

	.type		.nv.reservedSmem.offset0,@object
	.size		.nv.reservedSmem.offset0,0x4
	.type		.nv.reservedSmem.cap,@object
	.size		.nv.reservedSmem.cap,0x4
